//
// Generated by NVIDIA NVVM Compiler
//
// Compiler Build ID: CL-36424714
// Cuda compilation tools, release 13.0, V13.0.88
// Based on NVVM 20.0.0
//

.version 9.0
.target sm_100
.address_size 64

	// .globl	_Z21life_kernel_bitpackedPKmPmjjj

.visible .entry _Z21life_kernel_bitpackedPKmPmjjj(
	.param .u64 .ptr .align 1 _Z21life_kernel_bitpackedPKmPmjjj_param_0,
	.param .u64 .ptr .align 1 _Z21life_kernel_bitpackedPKmPmjjj_param_1,
	.param .u32 _Z21life_kernel_bitpackedPKmPmjjj_param_2,
	.param .u32 _Z21life_kernel_bitpackedPKmPmjjj_param_3,
	.param .u32 _Z21life_kernel_bitpackedPKmPmjjj_param_4
)
{
	.reg .pred 	%p<11>;
	.reg .b32 	%r<31>;
	.reg .b64 	%rd<109>;

	ld.param.u32 	%r4, [_Z21life_kernel_bitpackedPKmPmjjj_param_2];
	ld.param.u32 	%r5, [_Z21life_kernel_bitpackedPKmPmjjj_param_3];
	mov.u32 	%r7, %ctaid.x;
	mov.u32 	%r8, %ntid.x;
	mov.u32 	%r9, %tid.x;
	mad.lo.s32 	%r10, %r7, %r8, %r9;
	cvt.u64.u32 	%rd98, %r10;
	cvt.u64.u32 	%rd2, %r4;
	mul.wide.u32 	%rd3, %r5, %r4;
	setp.le.u64 	%p1, %rd3, %rd98;
	@%p1 bra 	$L__BB0_17;
	add.s32 	%r12, %r4, -1;
$L__BB0_2:
	ld.param.u32 	%r29, [_Z21life_kernel_bitpackedPKmPmjjj_param_4];
	ld.param.u64 	%rd96, [_Z21life_kernel_bitpackedPKmPmjjj_param_0];
	shr.u64 	%rd32, %rd98, %r29;
	cvt.u32.u64 	%r1, %rd32;
	cvt.u32.u64 	%r11, %rd98;
	and.b32  	%r2, %r12, %r11;
	cvta.to.global.u64 	%rd5, %rd96;
	shl.b64 	%rd33, %rd98, 3;
	add.s64 	%rd6, %rd5, %rd33;
	ld.global.nc.u64 	%rd7, [%rd6];
	setp.eq.s32 	%p2, %r2, 0;
	mov.b64 	%rd99, 0;
	@%p2 bra 	$L__BB0_4;
	ld.global.nc.u64 	%rd34, [%rd6+-8];
	shr.u64 	%rd99, %rd34, 63;
$L__BB0_4:
	add.s32 	%r3, %r2, 1;
	setp.ge.u32 	%p3, %r3, %r4;
	mov.b64 	%rd100, 0;
	@%p3 bra 	$L__BB0_6;
	ld.global.nc.u64 	%rd36, [%rd6+8];
	shl.b64 	%rd100, %rd36, 63;
$L__BB0_6:
	setp.eq.s32 	%p4, %r1, 0;
	mov.b64 	%rd102, 0;
	mov.u64 	%rd103, %rd102;
	mov.u64 	%rd104, %rd102;
	@%p4 bra 	$L__BB0_11;
	setp.eq.s32 	%p5, %r2, 0;
	sub.s64 	%rd39, %rd98, %rd2;
	shl.b64 	%rd40, %rd39, 3;
	add.s64 	%rd12, %rd5, %rd40;
	ld.global.nc.u64 	%rd102, [%rd12];
	mov.b64 	%rd103, 0;
	@%p5 bra 	$L__BB0_9;
	ld.global.nc.u64 	%rd103, [%rd12+-8];
$L__BB0_9:
	setp.ge.u32 	%p6, %r3, %r4;
	mov.b64 	%rd104, 0;
	@%p6 bra 	$L__BB0_11;
	ld.global.nc.u64 	%rd42, [%rd12+8];
	shl.b64 	%rd104, %rd42, 63;
$L__BB0_11:
	ld.param.u32 	%r30, [_Z21life_kernel_bitpackedPKmPmjjj_param_4];
	shr.u64 	%rd44, %rd98, %r30;
	cvt.u32.u64 	%r13, %rd44;
	add.s32 	%r14, %r13, 1;
	setp.ge.u32 	%p7, %r14, %r5;
	mov.b64 	%rd106, 0;
	mov.u64 	%rd107, %rd106;
	mov.u64 	%rd108, %rd106;
	@%p7 bra 	$L__BB0_16;
	setp.eq.s32 	%p8, %r2, 0;
	shl.b64 	%rd46, %rd2, 3;
	add.s64 	%rd20, %rd6, %rd46;
	ld.global.nc.u64 	%rd106, [%rd20];
	mov.b64 	%rd107, 0;
	@%p8 bra 	$L__BB0_14;
	ld.global.nc.u64 	%rd107, [%rd20+-8];
$L__BB0_14:
	setp.ge.u32 	%p9, %r3, %r4;
	mov.b64 	%rd108, 0;
	@%p9 bra 	$L__BB0_16;
	ld.global.nc.u64 	%rd48, [%rd20+8];
	shl.b64 	%rd108, %rd48, 63;
$L__BB0_16:
	ld.param.u64 	%rd97, [_Z21life_kernel_bitpackedPKmPmjjj_param_1];
	shr.u64 	%rd49, %rd7, 1;
	or.b64  	%rd50, %rd100, %rd49;
	shl.b64 	%rd51, %rd7, 1;
	or.b64  	%rd52, %rd99, %rd51;
	shr.u64 	%rd53, %rd102, 1;
	or.b64  	%rd54, %rd104, %rd53;
	mov.b64 	{%r15, %r16}, %rd102;
	mov.b64 	{%r17, %r18}, %rd103;
	shf.l.wrap.b32 	%r19, %r18, %r15, 1;
	shf.l.wrap.b32 	%r20, %r15, %r16, 1;
	mov.b64 	%rd55, {%r19, %r20};
	shr.u64 	%rd56, %rd106, 1;
	or.b64  	%rd57, %rd108, %rd56;
	mov.b64 	{%r21, %r22}, %rd106;
	mov.b64 	{%r23, %r24}, %rd107;
	shf.l.wrap.b32 	%r25, %r24, %r21, 1;
	shf.l.wrap.b32 	%r26, %r21, %r22, 1;
	mov.b64 	%rd58, {%r25, %r26};
	xor.b64  	%rd59, %rd55, %rd102;
	xor.b64  	%rd60, %rd59, %rd54;
	or.b64  	%rd61, %rd54, %rd102;
	and.b64  	%rd62, %rd61, %rd55;
	and.b64  	%rd63, %rd54, %rd102;
	or.b64  	%rd64, %rd62, %rd63;
	xor.b64  	%rd65, %rd50, %rd52;
	and.b64  	%rd66, %rd50, %rd52;
	xor.b64  	%rd67, %rd58, %rd106;
	xor.b64  	%rd68, %rd67, %rd57;
	or.b64  	%rd69, %rd57, %rd106;
	and.b64  	%rd70, %rd69, %rd58;
	and.b64  	%rd71, %rd57, %rd106;
	or.b64  	%rd72, %rd70, %rd71;
	xor.b64  	%rd73, %rd60, %rd65;
	xor.b64  	%rd74, %rd73, %rd68;
	or.b64  	%rd75, %rd68, %rd65;
	and.b64  	%rd76, %rd75, %rd60;
	and.b64  	%rd77, %rd68, %rd65;
	or.b64  	%rd78, %rd76, %rd77;
	xor.b64  	%rd79, %rd64, %rd66;
	xor.b64  	%rd80, %rd79, %rd72;
	or.b64  	%rd81, %rd72, %rd66;
	and.b64  	%rd82, %rd81, %rd64;
	and.b64  	%rd83, %rd72, %rd66;
	or.b64  	%rd84, %rd82, %rd83;
	xor.b64  	%rd85, %rd80, %rd78;
	and.b64  	%rd86, %rd80, %rd78;
	or.b64  	%rd87, %rd84, %rd86;
	not.b64 	%rd88, %rd87;
	or.b64  	%rd89, %rd74, %rd7;
	and.b64  	%rd90, %rd85, %rd89;
	and.b64  	%rd91, %rd90, %rd88;
	cvta.to.global.u64 	%rd92, %rd97;
	shl.b64 	%rd93, %rd98, 3;
	add.s64 	%rd94, %rd92, %rd93;
	st.global.u64 	[%rd94], %rd91;
	mov.u32 	%r28, %nctaid.x;
	mul.wide.u32 	%rd95, %r8, %r28;
	add.s64 	%rd98, %rd98, %rd95;
	setp.lt.u64 	%p10, %rd98, %rd3;
	@%p10 bra 	$L__BB0_2;
$L__BB0_17:
	ret;

}


// ===== COMPILED SASS (sm_100) =====

	.target	sm_100

	.elftype	@"ET_EXEC"


//--------------------- .note.nv.tkinfo           --------------------------
	.section	.note.nv.tkinfo,"",@"SHT_NOTE"
	.sectionflags	@"SHF_NOTE_NV_TKINFO"
	.tkinfo
        /*0018*/ 	.word	0x00000002
        /*0030*/ 	.string	""
        /*0030*/ 	.string	"ptxas"
        /*0030*/ 	.string	"Cuda compilation tools, release 13.0, V13.0.88"
        /*0030*/ 	.string	"Build cuda_13.0.r13.0/compiler.36424714_0"
        /*0030*/ 	.string	"-arch sm_100 -m 64 "



//--------------------- .note.nv.cuinfo           --------------------------
	.section	.note.nv.cuinfo,"",@"SHT_NOTE"
	.sectionflags	@"SHF_NOTE_NV_CUINFO"
        /*0018*/ 	.short	0x0002
        /*001a*/ 	.short	0x0064
        /*001c*/ 	.short	0x0082
	.zero		2


//--------------------- .nv.info                  --------------------------
	.section	.nv.info,"",@"SHT_CUDA_INFO"
	.align	4


	//----- nvinfo : EIATTR_REGCOUNT
	.align		4
        /*0000*/ 	.byte	0x04, 0x2f
        /*0002*/ 	.short	(.L_1 - .L_0)
	.align		4
.L_0:
        /*0004*/ 	.word	index@(_Z21life_kernel_bitpackedPKmPmjjj)
        /*0008*/ 	.word	0x0000001e


	//----- nvinfo : EIATTR_FRAME_SIZE
	.align		4
.L_1:
        /*000c*/ 	.byte	0x04, 0x11
        /*000e*/ 	.short	(.L_3 - .L_2)
	.align		4
.L_2:
        /*0010*/ 	.word	index@(_Z21life_kernel_bitpackedPKmPmjjj)
        /*0014*/ 	.word	0x00000000


	//----- nvinfo : EIATTR_MIN_STACK_SIZE
	.align		4
.L_3:
        /*0018*/ 	.byte	0x04, 0x12
        /*001a*/ 	.short	(.L_5 - .L_4)
	.align		4
.L_4:
        /*001c*/ 	.word	index@(_Z21life_kernel_bitpackedPKmPmjjj)
        /*0020*/ 	.word	0x00000000
.L_5:


//--------------------- .nv.compat                --------------------------
	.section	.nv.compat,"",@"SHT_CUDA_COMPAT_INFO"
	.align	4
        /*0000*/ 	.byte	0x02, 0x09, 0x00, 0x00, 0x02, 0x02, 0x01, 0x00, 0x02, 0x05, 0x05, 0x00, 0x03, 0x07, 0x01, 0x01
        /*0010*/ 	.byte	0x02, 0x03, 0x00, 0x00, 0x02, 0x06, 0x01, 0x00, 0x04, 0x0b, 0x08, 0x00, 0x09, 0x00, 0x00, 0x00
        /*0020*/ 	.byte	0x00, 0x00, 0x00, 0x00


//--------------------- .nv.info._Z21life_kernel_bitpackedPKmPmjjj --------------------------
	.section	.nv.info._Z21life_kernel_bitpackedPKmPmjjj,"",@"SHT_CUDA_INFO"
	.sectionflags	@""
	.align	4


	//----- nvinfo : EIATTR_CUDA_API_VERSION
	.align		4
        /*0000*/ 	.byte	0x04, 0x37
        /*0002*/ 	.short	(.L_7 - .L_6)
.L_6:
        /*0004*/ 	.word	0x00000082


	//----- nvinfo : EIATTR_KPARAM_INFO
	.align		4
.L_7:
        /*0008*/ 	.byte	0x04, 0x17
        /*000a*/ 	.short	(.L_9 - .L_8)
.L_8:
        /*000c*/ 	.word	0x00000000
        /*0010*/ 	.short	0x0004
        /*0012*/ 	.short	0x0018
        /*0014*/ 	.byte	0x00, 0xf0, 0x11, 0x00


	//----- nvinfo : EIATTR_KPARAM_INFO
	.align		4
.L_9:
        /*0018*/ 	.byte	0x04, 0x17
        /*001a*/ 	.short	(.L_11 - .L_10)
.L_10:
        /*001c*/ 	.word	0x00000000
        /*0020*/ 	.short	0x0003
        /*0022*/ 	.short	0x0014
        /*0024*/ 	.byte	0x00, 0xf0, 0x11, 0x00


	//----- nvinfo : EIATTR_KPARAM_INFO
	.align		4
.L_11:
        /*0028*/ 	.byte	0x04, 0x17
        /*002a*/ 	.short	(.L_13 - .L_12)
.L_12:
        /*002c*/ 	.word	0x00000000
        /*0030*/ 	.short	0x0002
        /*0032*/ 	.short	0x0010
        /*0034*/ 	.byte	0x00, 0xf0, 0x11, 0x00


	//----- nvinfo : EIATTR_KPARAM_INFO
	.align		4
.L_13:
        /*0038*/ 	.byte	0x04, 0x17
        /*003a*/ 	.short	(.L_15 - .L_14)
.L_14:
        /*003c*/ 	.word	0x00000000
        /*0040*/ 	.short	0x0001
        /*0042*/ 	.short	0x0008
        /*0044*/ 	.byte	0x00, 0xf5, 0x21, 0x00


	//----- nvinfo : EIATTR_KPARAM_INFO
	.align		4
.L_15:
        /*0048*/ 	.byte	0x04, 0x17
        /*004a*/ 	.short	(.L_17 - .L_16)
.L_16:
        /*004c*/ 	.word	0x00000000
        /*0050*/ 	.short	0x0000
        /*0052*/ 	.short	0x0000
        /*0054*/ 	.byte	0x00, 0xf5, 0x21, 0x00


	//----- nvinfo : EIATTR_SPARSE_MMA_MASK
	.align		4
.L_17:
        /*0058*/ 	.byte	0x03, 0x50
        /*005a*/ 	.short	0x0000


	//----- nvinfo : EIATTR_MAXREG_COUNT
	.align		4
        /*005c*/ 	.byte	0x03, 0x1b
        /*005e*/ 	.short	0x00ff


	//----- nvinfo : EIATTR_MERCURY_ISA_VERSION
	.align		4
        /*0060*/ 	.byte	0x03, 0x5f
        /*0062*/ 	.short	0x0101


	//----- nvinfo : EIATTR_VRC_CTA_INIT_COUNT
	.align		4
        /*0064*/ 	.byte	0x02, 0x4a
	.zero		1
	.zero		1


	//----- nvinfo : EIATTR_EXIT_INSTR_OFFSETS
	.align		4
        /*0068*/ 	.byte	0x04, 0x1c
        /*006a*/ 	.short	(.L_19 - .L_18)


	//   ....[0]....
.L_18:
        /*006c*/ 	.word	0x000000a0


	//   ....[1]....
        /*0070*/ 	.word	0x00000840


	//----- nvinfo : EIATTR_CRS_STACK_SIZE
	.align		4
.L_19:
        /*0074*/ 	.byte	0x04, 0x1e
        /*0076*/ 	.short	(.L_21 - .L_20)
.L_20:
        /*0078*/ 	.word	0x00000000


	//----- nvinfo : EIATTR_CBANK_PARAM_SIZE
	.align		4
.L_21:
        /*007c*/ 	.byte	0x03, 0x19
        /*007e*/ 	.short	0x001c


	//----- nvinfo : EIATTR_PARAM_CBANK
	.align		4
        /*0080*/ 	.byte	0x04, 0x0a
        /*0082*/ 	.short	(.L_23 - .L_22)
	.align		4
.L_22:
        /*0084*/ 	.word	index@(.nv.constant0._Z21life_kernel_bitpackedPKmPmjjj)
        /*0088*/ 	.short	0x0380
        /*008a*/ 	.short	0x001c


	//----- nvinfo : EIATTR_SW_WAR
	.align		4
.L_23:
        /*008c*/ 	.byte	0x04, 0x36
        /*008e*/ 	.short	(.L_25 - .L_24)
.L_24:
        /*0090*/ 	.word	0x00000008
.L_25:


//--------------------- .nv.callgraph             --------------------------
	.section	.nv.callgraph,"",@"SHT_CUDA_CALLGRAPH"
	.align	4
	.sectionentsize	8
	.align		4
        /*0000*/ 	.word	0x00000000
	.align		4
        /*0004*/ 	.word	0xffffffff
	.align		4
        /*0008*/ 	.word	0x00000000
	.align		4
        /*000c*/ 	.word	0xfffffffe
	.align		4
        /*0010*/ 	.word	0x00000000
	.align		4
        /*0014*/ 	.word	0xfffffffd
	.align		4
        /*0018*/ 	.word	0x00000000
	.align		4
        /*001c*/ 	.word	0xfffffffc


//--------------------- .text._Z21life_kernel_bitpackedPKmPmjjj --------------------------
	.section	.text._Z21life_kernel_bitpackedPKmPmjjj,"ax",@progbits
	.align	128
        .global         _Z21life_kernel_bitpackedPKmPmjjj
        .type           _Z21life_kernel_bitpackedPKmPmjjj,@function
        .size           _Z21life_kernel_bitpackedPKmPmjjj,(.L_x_6 - _Z21life_kernel_bitpackedPKmPmjjj)
        .other          _Z21life_kernel_bitpackedPKmPmjjj,@"STO_CUDA_ENTRY STV_DEFAULT"
_Z21life_kernel_bitpackedPKmPmjjj:
.text._Z21life_kernel_bitpackedPKmPmjjj:
[----:B------:R-:W-:Y:S01]  /*0000*/  LDC R1, c[0x0][0x37c] ;  /* 0x0000df00ff017b82 */ /* 0x000fe20000000800 */
[----:B------:R-:W0:Y:S07]  /*0010*/  S2R R3, SR_TID.X ;  /* 0x0000000000037919 */ /* 0x000e2e0000002100 */
[----:B------:R-:W0:Y:S01]  /*0020*/  S2UR UR8, SR_CTAID.X ;  /* 0x00000000000879c3 */ /* 0x000e220000002500 */
[----:B------:R-:W1:Y:S07]  /*0030*/  LDCU.64 UR6, c[0x0][0x390] ;  /* 0x00007200ff0677ac */ /* 0x000e6e0008000a00 */
[----:B------:R-:W0:Y:S01]  /*0040*/  LDC R0, c[0x0][0x360] ;  /* 0x0000d800ff007b82 */ /* 0x000e220000000800 */
[----:B-1----:R-:W-:-:S06]  /*0050*/  UIMAD.WIDE.U32 UR4, UR7, UR6, URZ ;  /* 0x00000006070472a5 */ /* 0x002fcc000f8e00ff */
[----:B------:R-:W-:Y:S02]  /*0060*/  IMAD.U32 R2, RZ, RZ, UR5 ;  /* 0x00000005ff027e24 */ /* 0x000fe4000f8e00ff */
[----:B0-----:R-:W-:-:S05]  /*0070*/  IMAD R8, R0, UR8, R3 ;  /* 0x0000000800087c24 */ /* 0x001fca000f8e0203 */
[----:B------:R-:W-:-:S04]  /*0080*/  ISETP.LT.U32.AND P0, PT, R8, UR4, PT ;  /* 0x0000000408007c0c */ /* 0x000fc8000bf01070 */
[----:B------:R-:W-:-:S13]  /*0090*/  ISETP.GT.U32.AND.EX P0, PT, R2, RZ, PT, P0 ;  /* 0x000000ff0200720c */ /* 0x000fda0003f04100 */
[----:B------:R-:W-:Y:S05]  /*00a0*/  @!P0 EXIT ;  /* 0x000000000000894d */ /* 0x000fea0003800000 */
[----:B------:R-:W-:Y:S01]  /*00b0*/  IMAD.MOV.U32 R9, RZ, RZ, RZ ;  /* 0x000000ffff097224 */ /* 0x000fe200078e00ff */
[----:B------:R-:W0:Y:S01]  /*00c0*/  LDCU.64 UR8, c[0x0][0x358] ;  /* 0x00006b00ff0877ac */ /* 0x000e220008000a00 */
[----:B------:R-:W1:Y:S01]  /*00d0*/  LDCU UR10, c[0x0][0x398] ;  /* 0x00007300ff0a77ac */ /* 0x000e620008000800 */
[----:B------:R-:W2:Y:S01]  /*00e0*/  LDCU UR11, c[0x0][0x394] ;  /* 0x00007280ff0b77ac */ /* 0x000ea20008000800 */
[----:B------:R-:W3:Y:S01]  /*00f0*/  LDCU.64 UR12, c[0x0][0x388] ;  /* 0x00007100ff0c77ac */ /* 0x000ee20008000a00 */
[----:B------:R-:W-:-:S12]  /*0100*/  UIADD3 UR6, UPT, UPT, UR6, -0x1, URZ ;  /* 0xffffffff06067890 */ /* 0x000fd8000fffe0ff */
.L_x_4:
[----:B------:R-:W4:Y:S01]  /*0110*/  LDC.64 R4, c[0x0][0x380] ;  /* 0x0000e000ff047b82 */ /* 0x000f220000000a00 */
[----:B------:R-:W-:-:S05]  /*0120*/  LOP3.LUT P2, R18, RZ, UR6, R8, 0x88, !PT ;  /* 0x00000006ff127c12 */ /* 0x000fca000f848808 */
[----:B------:R-:W-:Y:S02]  /*0130*/  VIADD R2, R18, 0x1 ;  /* 0x0000000112027836 */ /* 0x000fe40000000000 */
[----:B------:R-:W0:Y:S01]  /*0140*/  LDC R21, c[0x0][0x390] ;  /* 0x0000e400ff157b82 */ /* 0x000e220000000800 */
[----:B----4-:R-:W-:-:S04]  /*0150*/  LEA R10, P0, R8, R4, 0x3 ;  /* 0x00000004080a7211 */ /* 0x010fc800078018ff */
[----:B------:R-:W-:Y:S02]  /*0160*/  LEA.HI.X R11, R8, R5, R9, 0x3, P0 ;  /* 0x00000005080b7211 */ /* 0x000fe400000f1c09 */
[----:B0-----:R-:W-:-:S03]  /*0170*/  ISETP.GE.U32.AND P1, PT, R2, R21, PT ;  /* 0x000000150200720c */ /* 0x001fc60003f26070 */
[----:B------:R-:W4:Y:S04]  /*0180*/  @P2 LDG.E.CONSTANT R13, desc[UR8][R10.64+-0x4] ;  /* 0xfffffc080a0d2981 */ /* 0x000f28000c1e9900 */
[----:B------:R0:W5:Y:S06]  /*0190*/  LDG.E.64.CONSTANT R2, desc[UR8][R10.64] ;  /* 0x000000080a027981 */ /* 0x00016c000c1e9b00 */
[----:B------:R0:W5:Y:S01]  /*01a0*/  @!P1 LDG.E.CONSTANT R12, desc[UR8][R10.64+0x8] ;  /* 0x000008080a0c9981 */ /* 0x000162000c1e9900 */
[----:B-1----:R-:W-:-:S04]  /*01b0*/  SHF.R.U64 R7, R8, UR10, R9 ;  /* 0x0000000a08077c19 */ /* 0x002fc80008001209 */
[C---:B------:R-:W-:Y:S01]  /*01c0*/  ISETP.NE.AND P3, PT, R7.reuse, RZ, PT ;  /* 0x000000ff0700720c */ /* 0x040fe20003f65270 */
[----:B------:R-:W-:Y:S01]  /*01d0*/  VIADD R6, R7, 0x1 ;  /* 0x0000000107067836 */ /* 0x000fe20000000000 */
[----:B------:R-:W-:Y:S01]  /*01e0*/  CS2R R16, SRZ ;  /* 0x0000000000107805 */ /* 0x000fe2000001ff00 */
[----:B------:R-:W-:Y:S01]  /*01f0*/  BSSY.RECONVERGENT B0, `(.L_x_0) ;  /* 0x0000012000007945 */ /* 0x000fe20003800200 */
[----:B------:R-:W-:Y:S02]  /*0200*/  IMAD.MOV.U32 R15, RZ, RZ, RZ ;  /* 0x000000ffff0f7224 */ /* 0x000fe400078e00ff */
[----:B--2---:R-:W-:Y:S02]  /*0210*/  ISETP.GE.U32.AND P0, PT, R6, UR11, PT ;  /* 0x0000000b06007c0c */ /* 0x004fe4000bf06070 */
[----:B------:R-:W-:Y:S02]  /*0220*/  CS2R R6, SRZ ;  /* 0x0000000000067805 */ /* 0x000fe4000001ff00 */
[----:B----4-:R-:W-:Y:S01]  /*0230*/  @P2 SHF.R.U32.HI R17, RZ, 0x1f, R13 ;  /* 0x0000001fff112819 */ /* 0x010fe2000001160d */
[----:B------:R-:W-:-:S02]  /*0240*/  IMAD.MOV.U32 R13, RZ, RZ, RZ ;  /* 0x000000ffff0d7224 */ /* 0x000fc400078e00ff */
[----:B0-----:R-:W-:Y:S06]  /*0250*/  @!P3 BRA `(.L_x_1) ;  /* 0x00000000002cb947 */ /* 0x001fec0003800000 */
[----:B------:R-:W-:-:S04]  /*0260*/  IADD3 R6, P3, PT, R8, -R21, RZ ;  /* 0x8000001508067210 */ /* 0x000fc80007f7e0ff */
[----:B------:R-:W-:Y:S02]  /*0270*/  IADD3.X R7, PT, PT, R9, -0x1, RZ, P3, !PT ;  /* 0xffffffff09077810 */ /* 0x000fe40001ffe4ff */
[----:B------:R-:W-:Y:S02]  /*0280*/  LEA R4, P2, R6, R4, 0x3 ;  /* 0x0000000406047211 */ /* 0x000fe400078418ff */
[----:B------:R-:W-:Y:S02]  /*0290*/  ISETP.NE.AND P3, PT, R18, RZ, PT ;  /* 0x000000ff1200720c */ /* 0x000fe40003f65270 */
[----:B------:R-:W-:Y:S01]  /*02a0*/  LEA.HI.X R5, R6, R5, R7, 0x3, P2 ;  /* 0x0000000506057211 */ /* 0x000fe200010f1c07 */
[----:B------:R-:W-:-:S04]  /*02b0*/  IMAD.MOV.U32 R13, RZ, RZ, RZ ;  /* 0x000000ffff0d7224 */ /* 0x000fc800078e00ff */
[----:B------:R-:W2:Y:S04]  /*02c0*/  @!P1 LDG.E.CONSTANT R14, desc[UR8][R4.64+0x8] ;  /* 0x00000808040e9981 */ /* 0x000ea8000c1e9900 */
[----:B------:R0:W5:Y:S04]  /*02d0*/  LDG.E.64.CONSTANT R6, desc[UR8][R4.64] ;  /* 0x0000000804067981 */ /* 0x000168000c1e9b00 */
[----:B------:R0:W5:Y:S01]  /*02e0*/  @P3 LDG.E.CONSTANT R13, desc[UR8][R4.64+-0x4] ;  /* 0xfffffc08040d3981 */ /* 0x000162000c1e9900 */
[----:B------:R-:W-:Y:S02]  /*02f0*/  IMAD.MOV.U32 R16, RZ, RZ, RZ ;  /* 0x000000ffff107224 */ /* 0x000fe400078e00ff */
[----:B0-2---:R-:W-:-:S07]  /*0300*/  @!P1 IMAD.U32 R16, R14, -0x80000000, RZ ;  /* 0x800000000e109824 */ /* 0x005fce00078e00ff */
.L_x_1:
[----:B---3--:R-:W-:Y:S05]  /*0310*/  BSYNC.RECONVERGENT B0 ;  /* 0x0000000000007941 */ /* 0x008fea0003800200 */
.L_x_0:
[----:B------:R-:W-:Y:S01]  /*0320*/  BSSY.RECONVERGENT B0, `(.L_x_2) ;  /* 0x0000013000007945 */ /* 0x000fe20003800200 */
[----:B-----5:R-:W-:Y:S01]  /*0330*/  @!P1 IMAD.U32 R15, R12, -0x80000000, RZ ;  /* 0x800000000c0f9824 */ /* 0x020fe200078e00ff */
[----:B------:R-:W-:Y:S01]  /*0340*/  CS2R R4, SRZ ;  /* 0x0000000000047805 */ /* 0x000fe2000001ff00 */
[----:B------:R-:W-:Y:S02]  /*0350*/  IMAD.MOV.U32 R12, RZ, RZ, RZ ;  /* 0x000000ffff0c7224 */ /* 0x000fe400078e00ff */
[----:B------:R-:W-:Y:S02]  /*0360*/  IMAD.MOV.U32 R14, RZ, RZ, RZ ;  /* 0x000000ffff0e7224 */ /* 0x000fe400078e00ff */
[----:B------:R-:W-:Y:S02]  /*0370*/  IMAD.MOV.U32 R20, RZ, RZ, RZ ;  /* 0x000000ffff147224 */ /* 0x000fe400078e00ff */
[----:B------:R-:W-:Y:S02]  /*0380*/  IMAD.MOV.U32 R19, RZ, RZ, RZ ;  /* 0x000000ffff137224 */ /* 0x000fe400078e00ff */
[----:B------:R-:W-:-:S02]  /*0390*/  IMAD.MOV.U32 R25, RZ, RZ, RZ ;  /* 0x000000ffff197224 */ /* 0x000fc400078e00ff */
[----:B------:R-:W-:Y:S01]  /*03a0*/  IMAD.MOV.U32 R23, RZ, RZ, RZ ;  /* 0x000000ffff177224 */ /* 0x000fe200078e00ff */
[----:B------:R-:W-:Y:S06]  /*03b0*/  @P0 BRA `(.L_x_3) ;  /* 0x0000000000240947 */ /* 0x000fec0003800000 */
[C---:B------:R-:W-:Y:S02]  /*03c0*/  LEA R10, P0, R21.reuse, R10, 0x3 ;  /* 0x0000000a150a7211 */ /* 0x040fe400078018ff */
[----:B------:R-:W-:Y:S02]  /*03d0*/  ISETP.NE.AND P2, PT, R18, RZ, PT ;  /* 0x000000ff1200720c */ /* 0x000fe40003f45270 */
[----:B------:R-:W-:Y:S01]  /*03e0*/  LEA.HI.X R11, R21, R11, RZ, 0x3, P0 ;  /* 0x0000000b150b7211 */ /* 0x000fe200000f1cff */
[----:B------:R-:W-:-:S04]  /*03f0*/  IMAD.MOV.U32 R19, RZ, RZ, RZ ;  /* 0x000000ffff137224 */ /* 0x000fc800078e00ff */
[----:B------:R-:W2:Y:S04]  /*0400*/  @!P1 LDG.E.CONSTANT R18, desc[UR8][R10.64+0x8] ;  /* 0x000008080a129981 */ /* 0x000ea8000c1e9900 */
[----:B------:R0:W5:Y:S04]  /*0410*/  LDG.E.64.CONSTANT R4, desc[UR8][R10.64] ;  /* 0x000000080a047981 */ /* 0x000168000c1e9b00 */
[----:B------:R0:W5:Y:S01]  /*0420*/  @P2 LDG.E.CONSTANT R19, desc[UR8][R10.64+-0x4] ;  /* 0xfffffc080a132981 */ /* 0x000162000c1e9900 */
[----:B------:R-:W-:Y:S02]  /*0430*/  IMAD.MOV.U32 R23, RZ, RZ, RZ ;  /* 0x000000ffff177224 */ /* 0x000fe400078e00ff */
[----:B0-2---:R-:W-:-:S07]  /*0440*/  @!P1 IMAD.U32 R23, R18, -0x80000000, RZ ;  /* 0x8000000012179824 */ /* 0x005fce00078e00ff */
.L_x_3:
[----:B------:R-:W-:Y:S05]  /*0450*/  BSYNC.RECONVERGENT B0 ;  /* 0x0000000000007941 */ /* 0x000fea0003800200 */
.L_x_2:
[----:B------:R-:W-:Y:S01]  /*0460*/  SHF.R.U32.HI R21, RZ, 0x1, R7 ;  /* 0x00000001ff157819 */ /* 0x000fe20000011607 */
[----:B------:R-:W0:Y:S01]  /*0470*/  LDCU UR7, c[0x0][0x370] ;  /* 0x00006e00ff0777ac */ /* 0x000e220008000800 */
[----:B-----5:R-:W-:Y:S02]  /*0480*/  SHF.R.U64 R10, R4, 0x1, R5 ;  /* 0x00000001040a7819 */ /* 0x020fe40000001205 */
[----:B------:R-:W-:Y:S01]  /*0490*/  LOP3.LUT R21, R16, R21, RZ, 0xfc, !PT ;  /* 0x0000001510157212 */ /* 0x000fe200078efcff */
[C---:B------:R-:W-:Y:S01]  /*04a0*/  IMAD.SHL.U32 R16, R2.reuse, 0x2, RZ ;  /* 0x0000000202107824 */ /* 0x040fe200078e00ff */
[----:B------:R-:W-:Y:S02]  /*04b0*/  SHF.R.U64 R27, R2, 0x1, R3 ;  /* 0x00000001021b7819 */ /* 0x000fe40000001203 */
[----:B------:R-:W-:Y:S02]  /*04c0*/  SHF.R.U64 R11, R6, 0x1, R7 ;  /* 0x00000001060b7819 */ /* 0x000fe40000001207 */
[----:B------:R-:W-:-:S02]  /*04d0*/  LOP3.LUT R25, R25, R10, RZ, 0xfc, !PT ;  /* 0x0000000a19197212 */ /* 0x000fc400078efcff */
[----:B------:R-:W-:Y:S02]  /*04e0*/  LOP3.LUT R10, R14, R27, RZ, 0xfc, !PT ;  /* 0x0000001b0e0a7212 */ /* 0x000fe400078efcff */
[----:B------:R-:W-:Y:S02]  /*04f0*/  LOP3.LUT R11, R20, R11, RZ, 0xfc, !PT ;  /* 0x0000000b140b7212 */ /* 0x000fe400078efcff */
[----:B------:R-:W-:Y:S02]  /*0500*/  SHF.L.W.U32.HI R14, R13, 0x1, R6 ;  /* 0x000000010d0e7819 */ /* 0x000fe40000010e06 */
[----:B------:R-:W-:Y:S02]  /*0510*/  LOP3.LUT R17, R17, R16, RZ, 0xfc, !PT ;  /* 0x0000001011117212 */ /* 0x000fe400078efcff */
[----:B------:R-:W-:Y:S02]  /*0520*/  SHF.R.U32.HI R18, RZ, 0x1, R5 ;  /* 0x00000001ff127819 */ /* 0x000fe40000011605 */
[----:B------:R-:W-:-:S02]  /*0530*/  SHF.L.W.U32.HI R16, R6, 0x1, R7 ;  /* 0x0000000106107819 */ /* 0x000fc40000010e07 */
[----:B------:R-:W-:Y:S02]  /*0540*/  LOP3.LUT R13, R11, R14, R6, 0x96, !PT ;  /* 0x0000000e0b0d7212 */ /* 0x000fe400078e9606 */
[----:B------:R-:W-:Y:S02]  /*0550*/  SHF.L.W.U32.HI R19, R19, 0x1, R4 ;  /* 0x0000000113137819 */ /* 0x000fe40000010e04 */
[----:B------:R-:W-:Y:S02]  /*0560*/  LOP3.LUT R11, R11, R6, R14, 0xe8, !PT ;  /* 0x000000060b0b7212 */ /* 0x000fe400078ee80e */
[----:B------:R-:W-:Y:S02]  /*0570*/  LOP3.LUT R23, R23, R18, RZ, 0xfc, !PT ;  /* 0x0000001217177212 */ /* 0x000fe400078efcff */
[----:B------:R-:W-:Y:S02]  /*0580*/  SHF.L.W.U32.HI R14, R4, 0x1, R5 ;  /* 0x00000001040e7819 */ /* 0x000fe40000010e05 */
[----:B------:R-:W-:-:S02]  /*0590*/  LOP3.LUT R6, R21, R16, R7, 0x96, !PT ;  /* 0x0000001015067212 */ /* 0x000fc400078e9607 */
[--C-:B------:R-:W-:Y:S02]  /*05a0*/  SHF.R.U32.HI R18, RZ, 0x1, R3.reuse ;  /* 0x00000001ff127819 */ /* 0x100fe40000011603 */
[----:B------:R-:W-:Y:S02]  /*05b0*/  SHF.L.U64.HI R27, R2, 0x1, R3 ;  /* 0x00000001021b7819 */ /* 0x000fe40000010203 */
[----:B------:R-:W-:Y:S02]  /*05c0*/  LOP3.LUT R7, R21, R7, R16, 0xe8, !PT ;  /* 0x0000000715077212 */ /* 0x000fe400078ee810 */
[C---:B------:R-:W-:Y:S02]  /*05d0*/  LOP3.LUT R21, R25.reuse, R19, R4, 0x96, !PT ;  /* 0x0000001319157212 */ /* 0x040fe400078e9604 */
[----:B------:R-:W-:Y:S02]  /*05e0*/  LOP3.LUT R4, R25, R4, R19, 0xe8, !PT ;  /* 0x0000000419047212 */ /* 0x000fe400078ee813 */
[----:B------:R-:W-:-:S02]  /*05f0*/  LOP3.LUT R19, R23, R14, R5, 0x96, !PT ;  /* 0x0000000e17137212 */ /* 0x000fc400078e9605 */
[----:B------:R-:W-:Y:S02]  /*0600*/  LOP3.LUT R15, R15, R18, RZ, 0xfc, !PT ;  /* 0x000000120f0f7212 */ /* 0x000fe400078efcff */
[----:B------:R-:W-:Y:S02]  /*0610*/  LOP3.LUT R12, R12, R27, RZ, 0xfc, !PT ;  /* 0x0000001b0c0c7212 */ /* 0x000fe400078efcff */
[----:B------:R-:W-:Y:S02]  /*0620*/  LOP3.LUT R5, R23, R5, R14, 0xe8, !PT ;  /* 0x0000000517057212 */ /* 0x000fe400078ee80e */
[-CC-:B------:R-:W-:Y:S02]  /*0630*/  LOP3.LUT R25, R13, R10.reuse, R17.reuse, 0x96, !PT ;  /* 0x0000000a0d197212 */ /* 0x180fe400078e9611 */
[CCC-:B------:R-:W-:Y:S02]  /*0640*/  LOP3.LUT R18, R21.reuse, R10.reuse, R17.reuse, 0xf6, !PT ;  /* 0x0000000a15127212 */ /* 0x1c0fe400078ef611 */
[----:B------:R-:W-:-:S02]  /*0650*/  LOP3.LUT R20, R21, R10, R17, 0x60, !PT ;  /* 0x0000000a15147212 */ /* 0x000fc400078e6011 */
[-CC-:B------:R-:W-:Y:S02]  /*0660*/  LOP3.LUT R23, R11, R10.reuse, R17.reuse, 0x78, !PT ;  /* 0x0000000a0b177212 */ /* 0x180fe400078e7811 */
[CCC-:B------:R-:W-:Y:S02]  /*0670*/  LOP3.LUT R16, R4.reuse, R10.reuse, R17.reuse, 0xf8, !PT ;  /* 0x0000000a04107212 */ /* 0x1c0fe400078ef811 */
[----:B------:R-:W-:Y:S02]  /*0680*/  LOP3.LUT R24, R4, R10, R17, 0x80, !PT ;  /* 0x0000000a04187212 */ /* 0x000fe400078e8011 */
[-CC-:B------:R-:W-:Y:S02]  /*0690*/  LOP3.LUT R26, R6, R15.reuse, R12.reuse, 0x96, !PT ;  /* 0x0000000f061a7212 */ /* 0x180fe400078e960c */
[CCC-:B------:R-:W-:Y:S02]  /*06a0*/  LOP3.LUT R17, R19.reuse, R15.reuse, R12.reuse, 0xf6, !PT ;  /* 0x0000000f13117212 */ /* 0x1c0fe400078ef60c */
[----:B------:R-:W-:-:S02]  /*06b0*/  LOP3.LUT R22, R19, R15, R12, 0x60, !PT ;  /* 0x0000000f13167212 */ /* 0x000fc400078e600c */
[-CC-:B------:R-:W-:Y:S02]  /*06c0*/  LOP3.LUT R10, R7, R15.reuse, R12.reuse, 0x78, !PT ;  /* 0x0000000f070a7212 */ /* 0x180fe400078e780c */
[CCC-:B------:R-:W-:Y:S02]  /*06d0*/  LOP3.LUT R14, R5.reuse, R15.reuse, R12.reuse, 0xf8, !PT ;  /* 0x0000000f050e7212 */ /* 0x1c0fe400078ef80c */
[----:B------:R-:W-:Y:S02]  /*06e0*/  LOP3.LUT R12, R5, R15, R12, 0x80, !PT ;  /* 0x0000000f050c7212 */ /* 0x000fe400078e800c */
[----:B------:R-:W-:Y:S02]  /*06f0*/  LOP3.LUT R21, R2, R25, R21, 0xf6, !PT ;  /* 0x0000001902157212 */ /* 0x000fe400078ef615 */
[----:B------:R-:W-:Y:S02]  /*0700*/  LOP3.LUT R2, R3, R26, R19, 0xf6, !PT ;  /* 0x0000001a03027212 */ /* 0x000fe400078ef613 */
[----:B------:R-:W-:-:S02]  /*0710*/  LOP3.LUT R17, R22, R17, R6, 0xf8, !PT ;  /* 0x0000001116117212 */ /* 0x000fc400078ef806 */
[----:B------:R-:W-:Y:S02]  /*0720*/  LOP3.LUT R12, R12, R14, R7, 0xf8, !PT ;  /* 0x0000000e0c0c7212 */ /* 0x000fe400078ef807 */
[----:B------:R-:W-:Y:S02]  /*0730*/  LOP3.LUT R3, R10, R5, RZ, 0x3c, !PT ;  /* 0x000000050a037212 */ /* 0x000fe400078e3cff */
[----:B------:R-:W-:Y:S02]  /*0740*/  LOP3.LUT R18, R20, R18, R13, 0xf8, !PT ;  /* 0x0000001214127212 */ /* 0x000fe400078ef80d */
[----:B------:R-:W-:Y:S02]  /*0750*/  LOP3.LUT R16, R24, R16, R11, 0xf8, !PT ;  /* 0x0000001018107212 */ /* 0x000fe400078ef80b */
[----:B------:R-:W-:Y:S02]  /*0760*/  LOP3.LUT R23, R23, R4, RZ, 0x3c, !PT ;  /* 0x0000000417177212 */ /* 0x000fe400078e3cff */
[----:B------:R-:W-:-:S02]  /*0770*/  LOP3.LUT R10, R12, R3, R17, 0xf8, !PT ;  /* 0x000000030c0a7212 */ /* 0x000fc400078ef811 */
[-CC-:B------:R-:W-:Y:S02]  /*0780*/  LOP3.LUT R6, R16, R23.reuse, R18.reuse, 0xf8, !PT ;  /* 0x0000001710067212 */ /* 0x180fe400078ef812 */
[----:B------:R-:W-:Y:S02]  /*0790*/  LOP3.LUT R21, R21, R23, R18, 0x60, !PT ;  /* 0x0000001715157212 */ /* 0x000fe400078e6012 */
[----:B------:R-:W-:Y:S02]  /*07a0*/  LEA R4, P0, R8, UR12, 0x3 ;  /* 0x0000000c08047c11 */ /* 0x000fe4000f8018ff */
[----:B------:R-:W-:Y:S02]  /*07b0*/  LOP3.LUT R3, R2, R3, R17, 0x60, !PT ;  /* 0x0000000302037212 */ /* 0x000fe400078e6011 */
[----:B------:R-:W-:Y:S02]  /*07c0*/  LOP3.LUT R2, R21, R6, RZ, 0x30, !PT ;  /* 0x0000000615027212 */ /* 0x000fe400078e30ff */
[--C-:B------:R-:W-:Y:S01]  /*07d0*/  LEA.HI.X R5, R8, UR13, R9.reuse, 0x3, P0 ;  /* 0x0000000d08057c11 */ /* 0x100fe200080f1c09 */
[----:B0-----:R-:W-:Y:S01]  /*07e0*/  IMAD.WIDE.U32 R8, R0, UR7, R8 ;  /* 0x0000000700087c25 */ /* 0x001fe2000f8e0008 */
[----:B------:R-:W-:-:S02]  /*07f0*/  LOP3.LUT R3, R3, R10, RZ, 0x30, !PT ;  /* 0x0000000a03037212 */ /* 0x000fc400078e30ff */
[----:B------:R-:W-:-:S03]  /*0800*/  ISETP.GE.U32.AND P0, PT, R8, UR4, PT ;  /* 0x0000000408007c0c */ /* 0x000fc6000bf06070 */
[----:B------:R4:W-:Y:S01]  /*0810*/  STG.E.64 desc[UR8][R4.64], R2 ;  /* 0x0000000204007986 */ /* 0x0009e2000c101b08 */
[----:B------:R-:W-:-:S13]  /*0820*/  ISETP.GE.U32.AND.EX P0, PT, R9, UR5, PT, P0 ;  /* 0x0000000509007c0c */ /* 0x000fda000bf06100 */
[----:B----4-:R-:W-:Y:S05]  /*0830*/  @!P0 BRA `(.L_x_4) ;  /* 0xfffffff800348947 */ /* 0x010fea000383ffff */
[----:B------:R-:W-:Y:S05]  /*0840*/  EXIT ;  /* 0x000000000000794d */ /* 0x000fea0003800000 */
.L_x_5:
[----:B------:R-:W-:-:S00]  /*0850*/  BRA `(.L_x_5) ;  /* 0xfffffffc00fc7947 */ /* 0x000fc0000383ffff */
[----:B------:R-:W-:-:S00]  /*0860*/  NOP ;  /* 0x0000000000007918 */ /* 0x000fc00000000000 */
        /* <DEDUP_REMOVED lines=9> */
.L_x_6:


//--------------------- .nv.shared.reserved.0     --------------------------
	.section	.nv.shared.reserved.0,"aw",@nobits
	.weak		__nv_reservedSMEM_offset_0_alias
	.size		__nv_reservedSMEM_offset_0_alias, 0, 64
	.other		__nv_reservedSMEM_offset_0_alias,@"STO_CUDA_RESERVED_SHARED STV_DEFAULT"
__nv_reservedSMEM_offset_0_alias:
	.zero		0
	.zero		64


//--------------------- .nv.constant0._Z21life_kernel_bitpackedPKmPmjjj --------------------------
	.section	.nv.constant0._Z21life_kernel_bitpackedPKmPmjjj,"a",@progbits
	.sectionflags	@""
	.align	4
.nv.constant0._Z21life_kernel_bitpackedPKmPmjjj:
	.zero		924


//--------------------- SYMBOLS --------------------------

	.type		.nv.reservedSmem.offset0,@object
	.size		.nv.reservedSmem.offset0,0x4
